	.headerflags	@"EF_CUDA_TEXMODE_UNIFIED EF_CUDA_64BIT_ADDRESS EF_CUDA_ACCELERATORS EF_CUDA_SM90 EF_CUDA_VIRTUAL_SM(EF_CUDA_SM90)"
	.elftype	@"ET_EXEC"


//--------------------- .nv.info                  --------------------------
	.section	.nv.info,"",@"SHT_CUDA_INFO"
	.align	4


	//----- nvinfo : EIATTR_REGCOUNT
	.align		4
        /*0000*/ 	.byte	0x04, 0x2f
        /*0002*/ 	.short	(.L_1 - .L_0)
	.align		4
.L_0:
        /*0004*/ 	.word	index@(triton_poi_fused_convolution_silu_2)
        /*0008*/ 	.word	0x0000000e


	//----- nvinfo : EIATTR_MIN_STACK_SIZE
	.align		4
.L_1:
        /*000c*/ 	.byte	0x04, 0x12
        /*000e*/ 	.short	(.L_3 - .L_2)
	.align		4
.L_2:
        /*0010*/ 	.word	index@(triton_poi_fused_convolution_silu_2)
        /*0014*/ 	.word	0x00000000


	//----- nvinfo : EIATTR_FRAME_SIZE
	.align		4
.L_3:
        /*0018*/ 	.byte	0x04, 0x11
        /*001a*/ 	.short	(.L_5 - .L_4)
	.align		4
.L_4:
        /*001c*/ 	.word	index@(triton_poi_fused_convolution_silu_2)
        /*0020*/ 	.word	0x00000000


	//----- nvinfo : EIATTR_MIN_STACK_SIZE
	.align		4
.L_5:
        /*0024*/ 	.byte	0x04, 0x12
        /*0026*/ 	.short	(.L_7 - .L_6)
	.align		4
.L_6:
        /*0028*/ 	.word	index@(triton_poi_fused_convolution_silu_2)
        /*002c*/ 	.word	0x00000000
.L_7:


//--------------------- .nv.info.triton_poi_fused_convolution_silu_2 --------------------------
	.section	.nv.info.triton_poi_fused_convolution_silu_2,"",@"SHT_CUDA_INFO"
	.sectionflags	@""
	.align	4


	//----- nvinfo : EIATTR_CUDA_API_VERSION
	.align		4
        /*0000*/ 	.byte	0x04, 0x37
        /*0002*/ 	.short	(.L_9 - .L_8)
.L_8:
        /*0004*/ 	.word	0x0000007c


	//----- nvinfo : EIATTR_KPARAM_INFO
	.align		4
.L_9:
        /*0008*/ 	.byte	0x04, 0x17
        /*000a*/ 	.short	(.L_11 - .L_10)
.L_10:
        /*000c*/ 	.word	0x00000000
        /*0010*/ 	.short	0x0003
        /*0012*/ 	.short	0x0018
        /*0014*/ 	.byte	0x00, 0xf0, 0x11, 0x00


	//----- nvinfo : EIATTR_KPARAM_INFO
	.align		4
.L_11:
        /*0018*/ 	.byte	0x04, 0x17
        /*001a*/ 	.short	(.L_13 - .L_12)
.L_12:
        /*001c*/ 	.word	0x00000000
        /*0020*/ 	.short	0x0002
        /*0022*/ 	.short	0x0010
        /*0024*/ 	.byte	0x00, 0xf4, 0x21, 0x00


	//----- nvinfo : EIATTR_KPARAM_INFO
	.align		4
.L_13:
        /*0028*/ 	.byte	0x04, 0x17
        /*002a*/ 	.short	(.L_15 - .L_14)
.L_14:
        /*002c*/ 	.word	0x00000000
        /*0030*/ 	.short	0x0001
        /*0032*/ 	.short	0x0008
        /*0034*/ 	.byte	0x00, 0xf4, 0x21, 0x00


	//----- nvinfo : EIATTR_KPARAM_INFO
	.align		4
.L_15:
        /*0038*/ 	.byte	0x04, 0x17
        /*003a*/ 	.short	(.L_17 - .L_16)
.L_16:
        /*003c*/ 	.word	0x00000000
        /*0040*/ 	.short	0x0000
        /*0042*/ 	.short	0x0000
        /*0044*/ 	.byte	0x00, 0xf4, 0x21, 0x00


	//----- nvinfo : EIATTR_SPARSE_MMA_MASK
	.align		4
.L_17:
        /*0048*/ 	.byte	0x03, 0x50
        /*004a*/ 	.short	0x0000


	//----- nvinfo : EIATTR_MAXREG_COUNT
	.align		4
        /*004c*/ 	.byte	0x03, 0x1b
        /*004e*/ 	.short	0x00ff


	//----- nvinfo : EIATTR_EXIT_INSTR_OFFSETS
	.align		4
        /*0050*/ 	.byte	0x04, 0x1c
        /*0052*/ 	.short	(.L_19 - .L_18)


	//   ....[0]....
.L_18:
        /*0054*/ 	.word	0x00000260


	//   ....[1]....
        /*0058*/ 	.word	0x00000280


	//----- nvinfo : EIATTR_REQNTID
	.align		4
.L_19:
        /*005c*/ 	.byte	0x04, 0x10
        /*005e*/ 	.short	(.L_21 - .L_20)
.L_20:
        /*0060*/ 	.word	0x00000080
        /*0064*/ 	.word	0x00000001
        /*0068*/ 	.word	0x00000001


	//----- nvinfo : EIATTR_CBANK_PARAM_SIZE
	.align		4
.L_21:
        /*006c*/ 	.byte	0x03, 0x19
        /*006e*/ 	.short	0x001c


	//----- nvinfo : EIATTR_PARAM_CBANK
	.align		4
        /*0070*/ 	.byte	0x04, 0x0a
        /*0072*/ 	.short	(.L_23 - .L_22)
	.align		4
.L_22:
        /*0074*/ 	.word	index@(.nv.constant0.triton_poi_fused_convolution_silu_2)
        /*0078*/ 	.short	0x0210
        /*007a*/ 	.short	0x001c


	//----- nvinfo : EIATTR_SW_WAR
	.align		4
.L_23:
        /*007c*/ 	.byte	0x04, 0x36
        /*007e*/ 	.short	(.L_25 - .L_24)
.L_24:
        /*0080*/ 	.word	0x00000008
.L_25:


//--------------------- .nv.callgraph             --------------------------
	.section	.nv.callgraph,"",@"SHT_CUDA_CALLGRAPH"
	.align	4
	.sectionentsize	8
	.align		4
        /*0000*/ 	.word	0x00000000
	.align		4
        /*0004*/ 	.word	0xffffffff
	.align		4
        /*0008*/ 	.word	0x00000000
	.align		4
        /*000c*/ 	.word	0xfffffffe
	.align		4
        /*0010*/ 	.word	0x00000000
	.align		4
        /*0014*/ 	.word	0xfffffffd
	.align		4
        /*0018*/ 	.word	0x00000000
	.align		4
        /*001c*/ 	.word	0xfffffffc


//--------------------- .text.triton_poi_fused_convolution_silu_2 --------------------------
	.section	.text.triton_poi_fused_convolution_silu_2,"ax",@progbits
	.align	128
        .global         triton_poi_fused_convolution_silu_2
        .type           triton_poi_fused_convolution_silu_2,@function
        .size           triton_poi_fused_convolution_silu_2,(.L_x_1 - triton_poi_fused_convolution_silu_2)
        .other          triton_poi_fused_convolution_silu_2,@"STO_CUDA_ENTRY STV_DEFAULT"
triton_poi_fused_convolution_silu_2:
.text.triton_poi_fused_convolution_silu_2:
[----:B------:R-:W0:Y:S02]  /*0000*/  LDC R1, c[0x0][0x28] ;  /* 0x00000a00ff017b82 */ /* 0x000e240000000800 */
[----:B------:R-:W1:Y:S01]  /*0010*/  S2R R0, SR_TID.X ;  /* 0x0000000000007919 */ /* 0x000e620000002100 */
[----:B------:R-:W2:Y:S01]  /*0020*/  LDC.64 R4, c[0x0][0x218] ;  /* 0x00008600ff047b82 */ /* 0x000ea20000000a00 */
[----:B------:R-:W-:Y:S01]  /*0030*/  ULDC.64 UR4, c[0x0][0x208] ;  /* 0x0000820000047ab9 */ /* 0x000fe20000000a00 */
[----:B------:R-:W3:Y:S06]  /*0040*/  S2R R9, SR_CTAID.X ;  /* 0x0000000000097919 */ /* 0x000eec0000002500 */
[----:B------:R-:W4:Y:S01]  /*0050*/  LDC.64 R2, c[0x0][0x210] ;  /* 0x00008400ff027b82 */ /* 0x000f220000000a00 */
[----:B-1----:R-:W-:-:S02]  /*0060*/  LOP3.LUT R0, R0, 0x7f, RZ, 0xc0, !PT ;  /* 0x0000007f00007812 */ /* 0x002fc400078ec0ff */
[----:B---3--:R-:W-:Y:S02]  /*0070*/  SHF.R.S32.HI R6, RZ, 0x18, R9 ;  /* 0x00000018ff067819 */ /* 0x008fe40000011409 */
[----:B------:R-:W-:Y:S02]  /*0080*/  LEA R9, R9, R0, 0x7 ;  /* 0x0000000009097211 */ /* 0x000fe400078e38ff */
[----:B------:R-:W-:Y:S02]  /*0090*/  SGXT R0, R6, 0x1 ;  /* 0x000000010600781a */ /* 0x000fe40000000200 */
[C---:B------:R-:W-:Y:S01]  /*00a0*/  ISETP.GE.AND P0, PT, R9.reuse, 0x100, PT ;  /* 0x000001000900780c */ /* 0x040fe20003f06270 */
[----:B----4-:R-:W-:Y:S01]  /*00b0*/  IMAD.WIDE R2, R9, 0x4, R2 ;  /* 0x0000000409027825 */ /* 0x010fe200078e0202 */
[----:B------:R-:W-:-:S04]  /*00c0*/  LEA.HI R0, R0, R9, RZ, 0x6 ;  /* 0x0000000900007211 */ /* 0x000fc800078f30ff */
[----:B------:R-:W-:-:S04]  /*00d0*/  LOP3.LUT R0, R0, 0xffffffc0, RZ, 0xc0, !PT ;  /* 0xffffffc000007812 */ /* 0x000fc800078ec0ff */
[----:B------:R-:W-:Y:S01]  /*00e0*/  IADD3 R7, R9, -R0, RZ ;  /* 0x8000000009077210 */ /* 0x000fe20007ffe0ff */
[----:B------:R-:W-:-:S04]  /*00f0*/  HFMA2.MMA R0, -RZ, RZ, 0, 0 ;  /* 0x00000000ff007435 */ /* 0x000fc800000001ff */
[----:B--2---:R-:W-:Y:S01]  /*0100*/  IMAD.WIDE R4, R7, 0x4, R4 ;  /* 0x0000000407047825 */ /* 0x004fe200078e0204 */
[----:B------:R-:W-:-:S05]  /*0110*/  MOV R7, RZ ;  /* 0x000000ff00077202 */ /* 0x000fca0000000f00 */
[----:B------:R-:W2:Y:S04]  /*0120*/  @!P0 LDG.E R0, desc[UR4][R2.64] ;  /* 0x0000000402008981 */ /* 0x000ea8000c1e1900 */
[----:B------:R1:W2:Y:S02]  /*0130*/  @!P0 LDG.E.EL R7, desc[UR4][R4.64] ;  /* 0x0000000404078981 */ /* 0x0002a4000c2e1900 */
[----:B-1----:R-:W-:Y:S01]  /*0140*/  HFMA2.MMA R5, -RZ, RZ, 1.625, 0 ;  /* 0x3e800000ff057435 */ /* 0x002fe200000001ff */
[----:B--2---:R-:W-:-:S04]  /*0150*/  FADD R11, R7, R0 ;  /* 0x00000000070b7221 */ /* 0x004fc80000000000 */
[----:B------:R-:W-:Y:S01]  /*0160*/  FADD R0, RZ, -R11 ;  /* 0x8000000bff007221 */ /* 0x000fe20000000000 */
[----:B------:R1:W-:Y:S03]  /*0170*/  @!P0 STG.E desc[UR4][R2.64], R11 ;  /* 0x0000000b02008986 */ /* 0x0003e6000c101904 */
[----:B------:R-:W-:-:S05]  /*0180*/  FMUL R0, R0, 1.4426950216293334961 ;  /* 0x3fb8aa3b00007820 */ /* 0x000fca0000400000 */
[----:B------:R-:W-:-:S13]  /*0190*/  FSETP.GEU.AND P1, PT, R0, -126, PT ;  /* 0xc2fc00000000780b */ /* 0x000fda0003f2e000 */
[----:B------:R-:W-:-:S04]  /*01a0*/  @!P1 FMUL R0, R0, 0.5 ;  /* 0x3f00000000009820 */ /* 0x000fc80000400000 */
[----:B------:R-:W2:Y:S02]  /*01b0*/  MUFU.EX2 R6, R0 ;  /* 0x0000000000067308 */ /* 0x000ea40000000800 */
[----:B--2---:R-:W-:-:S04]  /*01c0*/  @!P1 FMUL R6, R6, R6 ;  /* 0x0000000606069220 */ /* 0x004fc80000400000 */
[----:B------:R-:W-:Y:S02]  /*01d0*/  FADD R8, R6, 1 ;  /* 0x3f80000006087421 */ /* 0x000fe40000000000 */
[----:B------:R-:W2:Y:S03]  /*01e0*/  LDC.64 R6, c[0x0][0x220] ;  /* 0x00008800ff067b82 */ /* 0x000ea60000000a00 */
[----:B------:R-:W-:-:S04]  /*01f0*/  FSETP.GT.AND P1, PT, R8, 8.50705917302346158658e+37, PT ;  /* 0x7e8000000800780b */ /* 0x000fc80003f24000 */
[----:B------:R-:W-:-:S09]  /*0200*/  FSEL R5, R5, 1, P1 ;  /* 0x3f80000005057808 */ /* 0x000fd20000800000 */
[----:B------:R-:W-:-:S06]  /*0210*/  @P1 FMUL R8, R8, 0.25 ;  /* 0x3e80000008081820 */ /* 0x000fcc0000400000 */
[----:B------:R-:W3:Y:S02]  /*0220*/  MUFU.RCP R8, R8 ;  /* 0x0000000800087308 */ /* 0x000ee40000001000 */
[----:B---3--:R-:W-:Y:S01]  /*0230*/  FMUL R10, R8, R5 ;  /* 0x00000005080a7220 */ /* 0x008fe20000400000 */
[----:B--2---:R-:W-:-:S04]  /*0240*/  IMAD.WIDE R4, R9, 0x4, R6 ;  /* 0x0000000409047825 */ /* 0x004fc800078e0206 */
[----:B------:R-:W-:Y:S01]  /*0250*/  FMUL R7, R11, R10 ;  /* 0x0000000a0b077220 */ /* 0x000fe20000400000 */
[----:B-1----:R-:W-:Y:S06]  /*0260*/  @P0 EXIT ;  /* 0x000000000000094d */ /* 0x002fec0003800000 */
[----:B------:R-:W-:Y:S01]  /*0270*/  STG.E desc[UR4][R4.64], R7 ;  /* 0x0000000704007986 */ /* 0x000fe2000c101904 */
[----:B------:R-:W-:Y:S05]  /*0280*/  EXIT ;  /* 0x000000000000794d */ /* 0x000fea0003800000 */
.L_x_0:
[----:B------:R-:W-:-:S00]  /*0290*/  BRA `(.L_x_0) ;  /* 0xfffffffc00fc7947 */ /* 0x000fc0000383ffff */
[----:B------:R-:W-:-:S00]  /*02a0*/  NOP ;  /* 0x0000000000007918 */ /* 0x000fc00000000000 */
        /* <DEDUP_REMOVED lines=13> */
.L_x_1:


//--------------------- .nv.constant0.triton_poi_fused_convolution_silu_2 --------------------------
	.section	.nv.constant0.triton_poi_fused_convolution_silu_2,"a",@progbits
	.sectionflags	@""
	.align	4
.nv.constant0.triton_poi_fused_convolution_silu_2:
	.zero		556
